//
// Generated by NVIDIA NVVM Compiler
//
// Compiler Build ID: CL-36424714
// Cuda compilation tools, release 13.0, V13.0.88
// Based on NVVM 20.0.0
//

.version 9.0
.target sm_100
.address_size 64

	// .globl	_Z22matrixMultiplication2DPPfS0_S0_i

.visible .entry _Z22matrixMultiplication2DPPfS0_S0_i(
	.param .u64 .ptr .align 1 _Z22matrixMultiplication2DPPfS0_S0_i_param_0,
	.param .u64 .ptr .align 1 _Z22matrixMultiplication2DPPfS0_S0_i_param_1,
	.param .u64 .ptr .align 1 _Z22matrixMultiplication2DPPfS0_S0_i_param_2,
	.param .u32 _Z22matrixMultiplication2DPPfS0_S0_i_param_3
)
{
	.reg .pred 	%p<10>;
	.reg .b32 	%r<32>;
	.reg .b32 	%f<111>;
	.reg .b64 	%rd<134>;

	ld.param.u64 	%rd15, [_Z22matrixMultiplication2DPPfS0_S0_i_param_0];
	ld.param.u64 	%rd17, [_Z22matrixMultiplication2DPPfS0_S0_i_param_1];
	ld.param.u64 	%rd16, [_Z22matrixMultiplication2DPPfS0_S0_i_param_2];
	ld.param.u32 	%r18, [_Z22matrixMultiplication2DPPfS0_S0_i_param_3];
	cvta.to.global.u64 	%rd1, %rd17;
	mov.u32 	%r19, %tid.y;
	mov.u32 	%r20, %ctaid.y;
	mov.u32 	%r21, %ntid.y;
	mad.lo.s32 	%r1, %r20, %r21, %r19;
	mov.u32 	%r22, %tid.x;
	mov.u32 	%r23, %ctaid.x;
	mov.u32 	%r24, %ntid.x;
	mad.lo.s32 	%r2, %r23, %r24, %r22;
	max.s32 	%r25, %r1, %r2;
	setp.ge.s32 	%p1, %r25, %r18;
	@%p1 bra 	$L__BB0_14;
	cvta.to.global.u64 	%rd18, %rd15;
	mul.wide.u32 	%rd19, %r1, 8;
	add.s64 	%rd20, %rd18, %rd19;
	ld.global.u64 	%rd21, [%rd20];
	cvta.to.global.u64 	%rd2, %rd21;
	and.b32  	%r3, %r18, 15;
	setp.lt.u32 	%p2, %r18, 16;
	mov.f32 	%f110, 0f00000000;
	mov.b32 	%r29, 0;
	@%p2 bra 	$L__BB0_4;
	and.b32  	%r29, %r18, 2147483632;
	neg.s32 	%r27, %r29;
	add.s64 	%rd131, %rd2, 32;
	add.s64 	%rd130, %rd1, 64;
	mov.f32 	%f110, 0f00000000;
	mul.wide.s32 	%rd24, %r2, 4;
$L__BB0_3:
	.pragma "nounroll";
	ld.global.f32 	%f17, [%rd131+-32];
	ld.global.u64 	%rd22, [%rd130+-64];
	cvta.to.global.u64 	%rd23, %rd22;
	add.s64 	%rd25, %rd23, %rd24;
	ld.global.f32 	%f18, [%rd25];
	fma.rn.f32 	%f19, %f17, %f18, %f110;
	ld.global.f32 	%f20, [%rd131+-28];
	ld.global.u64 	%rd26, [%rd130+-56];
	cvta.to.global.u64 	%rd27, %rd26;
	add.s64 	%rd28, %rd27, %rd24;
	ld.global.f32 	%f21, [%rd28];
	fma.rn.f32 	%f22, %f20, %f21, %f19;
	ld.global.f32 	%f23, [%rd131+-24];
	ld.global.u64 	%rd29, [%rd130+-48];
	cvta.to.global.u64 	%rd30, %rd29;
	add.s64 	%rd31, %rd30, %rd24;
	ld.global.f32 	%f24, [%rd31];
	fma.rn.f32 	%f25, %f23, %f24, %f22;
	ld.global.f32 	%f26, [%rd131+-20];
	ld.global.u64 	%rd32, [%rd130+-40];
	cvta.to.global.u64 	%rd33, %rd32;
	add.s64 	%rd34, %rd33, %rd24;
	ld.global.f32 	%f27, [%rd34];
	fma.rn.f32 	%f28, %f26, %f27, %f25;
	ld.global.f32 	%f29, [%rd131+-16];
	ld.global.u64 	%rd35, [%rd130+-32];
	cvta.to.global.u64 	%rd36, %rd35;
	add.s64 	%rd37, %rd36, %rd24;
	ld.global.f32 	%f30, [%rd37];
	fma.rn.f32 	%f31, %f29, %f30, %f28;
	ld.global.f32 	%f32, [%rd131+-12];
	ld.global.u64 	%rd38, [%rd130+-24];
	cvta.to.global.u64 	%rd39, %rd38;
	add.s64 	%rd40, %rd39, %rd24;
	ld.global.f32 	%f33, [%rd40];
	fma.rn.f32 	%f34, %f32, %f33, %f31;
	ld.global.f32 	%f35, [%rd131+-8];
	ld.global.u64 	%rd41, [%rd130+-16];
	cvta.to.global.u64 	%rd42, %rd41;
	add.s64 	%rd43, %rd42, %rd24;
	ld.global.f32 	%f36, [%rd43];
	fma.rn.f32 	%f37, %f35, %f36, %f34;
	ld.global.f32 	%f38, [%rd131+-4];
	ld.global.u64 	%rd44, [%rd130+-8];
	cvta.to.global.u64 	%rd45, %rd44;
	add.s64 	%rd46, %rd45, %rd24;
	ld.global.f32 	%f39, [%rd46];
	fma.rn.f32 	%f40, %f38, %f39, %f37;
	ld.global.f32 	%f41, [%rd131];
	ld.global.u64 	%rd47, [%rd130];
	cvta.to.global.u64 	%rd48, %rd47;
	add.s64 	%rd49, %rd48, %rd24;
	ld.global.f32 	%f42, [%rd49];
	fma.rn.f32 	%f43, %f41, %f42, %f40;
	ld.global.f32 	%f44, [%rd131+4];
	ld.global.u64 	%rd50, [%rd130+8];
	cvta.to.global.u64 	%rd51, %rd50;
	add.s64 	%rd52, %rd51, %rd24;
	ld.global.f32 	%f45, [%rd52];
	fma.rn.f32 	%f46, %f44, %f45, %f43;
	ld.global.f32 	%f47, [%rd131+8];
	ld.global.u64 	%rd53, [%rd130+16];
	cvta.to.global.u64 	%rd54, %rd53;
	add.s64 	%rd55, %rd54, %rd24;
	ld.global.f32 	%f48, [%rd55];
	fma.rn.f32 	%f49, %f47, %f48, %f46;
	ld.global.f32 	%f50, [%rd131+12];
	ld.global.u64 	%rd56, [%rd130+24];
	cvta.to.global.u64 	%rd57, %rd56;
	add.s64 	%rd58, %rd57, %rd24;
	ld.global.f32 	%f51, [%rd58];
	fma.rn.f32 	%f52, %f50, %f51, %f49;
	ld.global.f32 	%f53, [%rd131+16];
	ld.global.u64 	%rd59, [%rd130+32];
	cvta.to.global.u64 	%rd60, %rd59;
	add.s64 	%rd61, %rd60, %rd24;
	ld.global.f32 	%f54, [%rd61];
	fma.rn.f32 	%f55, %f53, %f54, %f52;
	ld.global.f32 	%f56, [%rd131+20];
	ld.global.u64 	%rd62, [%rd130+40];
	cvta.to.global.u64 	%rd63, %rd62;
	add.s64 	%rd64, %rd63, %rd24;
	ld.global.f32 	%f57, [%rd64];
	fma.rn.f32 	%f58, %f56, %f57, %f55;
	ld.global.f32 	%f59, [%rd131+24];
	ld.global.u64 	%rd65, [%rd130+48];
	cvta.to.global.u64 	%rd66, %rd65;
	add.s64 	%rd67, %rd66, %rd24;
	ld.global.f32 	%f60, [%rd67];
	fma.rn.f32 	%f61, %f59, %f60, %f58;
	ld.global.f32 	%f62, [%rd131+28];
	ld.global.u64 	%rd68, [%rd130+56];
	cvta.to.global.u64 	%rd69, %rd68;
	add.s64 	%rd70, %rd69, %rd24;
	ld.global.f32 	%f63, [%rd70];
	fma.rn.f32 	%f110, %f62, %f63, %f61;
	add.s32 	%r27, %r27, 16;
	add.s64 	%rd131, %rd131, 64;
	add.s64 	%rd130, %rd130, 128;
	setp.ne.s32 	%p3, %r27, 0;
	@%p3 bra 	$L__BB0_3;
$L__BB0_4:
	setp.eq.s32 	%p4, %r3, 0;
	@%p4 bra 	$L__BB0_13;
	and.b32  	%r9, %r18, 7;
	setp.lt.u32 	%p5, %r3, 8;
	@%p5 bra 	$L__BB0_7;
	mul.wide.u32 	%rd71, %r29, 4;
	add.s64 	%rd72, %rd2, %rd71;
	ld.global.f32 	%f65, [%rd72];
	mul.wide.u32 	%rd73, %r29, 8;
	add.s64 	%rd74, %rd1, %rd73;
	ld.global.u64 	%rd75, [%rd74];
	cvta.to.global.u64 	%rd76, %rd75;
	mul.wide.s32 	%rd77, %r2, 4;
	add.s64 	%rd78, %rd76, %rd77;
	ld.global.f32 	%f66, [%rd78];
	fma.rn.f32 	%f67, %f65, %f66, %f110;
	ld.global.f32 	%f68, [%rd72+4];
	ld.global.u64 	%rd79, [%rd74+8];
	cvta.to.global.u64 	%rd80, %rd79;
	add.s64 	%rd81, %rd80, %rd77;
	ld.global.f32 	%f69, [%rd81];
	fma.rn.f32 	%f70, %f68, %f69, %f67;
	ld.global.f32 	%f71, [%rd72+8];
	ld.global.u64 	%rd82, [%rd74+16];
	cvta.to.global.u64 	%rd83, %rd82;
	add.s64 	%rd84, %rd83, %rd77;
	ld.global.f32 	%f72, [%rd84];
	fma.rn.f32 	%f73, %f71, %f72, %f70;
	ld.global.f32 	%f74, [%rd72+12];
	ld.global.u64 	%rd85, [%rd74+24];
	cvta.to.global.u64 	%rd86, %rd85;
	add.s64 	%rd87, %rd86, %rd77;
	ld.global.f32 	%f75, [%rd87];
	fma.rn.f32 	%f76, %f74, %f75, %f73;
	ld.global.f32 	%f77, [%rd72+16];
	ld.global.u64 	%rd88, [%rd74+32];
	cvta.to.global.u64 	%rd89, %rd88;
	add.s64 	%rd90, %rd89, %rd77;
	ld.global.f32 	%f78, [%rd90];
	fma.rn.f32 	%f79, %f77, %f78, %f76;
	ld.global.f32 	%f80, [%rd72+20];
	ld.global.u64 	%rd91, [%rd74+40];
	cvta.to.global.u64 	%rd92, %rd91;
	add.s64 	%rd93, %rd92, %rd77;
	ld.global.f32 	%f81, [%rd93];
	fma.rn.f32 	%f82, %f80, %f81, %f79;
	ld.global.f32 	%f83, [%rd72+24];
	ld.global.u64 	%rd94, [%rd74+48];
	cvta.to.global.u64 	%rd95, %rd94;
	add.s64 	%rd96, %rd95, %rd77;
	ld.global.f32 	%f84, [%rd96];
	fma.rn.f32 	%f85, %f83, %f84, %f82;
	ld.global.f32 	%f86, [%rd72+28];
	ld.global.u64 	%rd97, [%rd74+56];
	cvta.to.global.u64 	%rd98, %rd97;
	add.s64 	%rd99, %rd98, %rd77;
	ld.global.f32 	%f87, [%rd99];
	fma.rn.f32 	%f110, %f86, %f87, %f85;
	add.s32 	%r29, %r29, 8;
$L__BB0_7:
	setp.eq.s32 	%p6, %r9, 0;
	@%p6 bra 	$L__BB0_13;
	and.b32  	%r12, %r18, 3;
	setp.lt.u32 	%p7, %r9, 4;
	@%p7 bra 	$L__BB0_10;
	mul.wide.u32 	%rd100, %r29, 4;
	add.s64 	%rd101, %rd2, %rd100;
	ld.global.f32 	%f89, [%rd101];
	mul.wide.u32 	%rd102, %r29, 8;
	add.s64 	%rd103, %rd1, %rd102;
	ld.global.u64 	%rd104, [%rd103];
	cvta.to.global.u64 	%rd105, %rd104;
	mul.wide.s32 	%rd106, %r2, 4;
	add.s64 	%rd107, %rd105, %rd106;
	ld.global.f32 	%f90, [%rd107];
	fma.rn.f32 	%f91, %f89, %f90, %f110;
	ld.global.f32 	%f92, [%rd101+4];
	ld.global.u64 	%rd108, [%rd103+8];
	cvta.to.global.u64 	%rd109, %rd108;
	add.s64 	%rd110, %rd109, %rd106;
	ld.global.f32 	%f93, [%rd110];
	fma.rn.f32 	%f94, %f92, %f93, %f91;
	ld.global.f32 	%f95, [%rd101+8];
	ld.global.u64 	%rd111, [%rd103+16];
	cvta.to.global.u64 	%rd112, %rd111;
	add.s64 	%rd113, %rd112, %rd106;
	ld.global.f32 	%f96, [%rd113];
	fma.rn.f32 	%f97, %f95, %f96, %f94;
	ld.global.f32 	%f98, [%rd101+12];
	ld.global.u64 	%rd114, [%rd103+24];
	cvta.to.global.u64 	%rd115, %rd114;
	add.s64 	%rd116, %rd115, %rd106;
	ld.global.f32 	%f99, [%rd116];
	fma.rn.f32 	%f110, %f98, %f99, %f97;
	add.s32 	%r29, %r29, 4;
$L__BB0_10:
	setp.eq.s32 	%p8, %r12, 0;
	@%p8 bra 	$L__BB0_13;
	mul.wide.u32 	%rd117, %r29, 8;
	add.s64 	%rd133, %rd1, %rd117;
	mul.wide.u32 	%rd118, %r29, 4;
	add.s64 	%rd132, %rd2, %rd118;
	neg.s32 	%r31, %r12;
	mul.wide.s32 	%rd121, %r2, 4;
$L__BB0_12:
	.pragma "nounroll";
	ld.global.f32 	%f100, [%rd132];
	ld.global.u64 	%rd119, [%rd133];
	cvta.to.global.u64 	%rd120, %rd119;
	add.s64 	%rd122, %rd120, %rd121;
	ld.global.f32 	%f101, [%rd122];
	fma.rn.f32 	%f110, %f100, %f101, %f110;
	add.s64 	%rd133, %rd133, 8;
	add.s64 	%rd132, %rd132, 4;
	add.s32 	%r31, %r31, 1;
	setp.ne.s32 	%p9, %r31, 0;
	@%p9 bra 	$L__BB0_12;
$L__BB0_13:
	cvta.to.global.u64 	%rd123, %rd16;
	add.s64 	%rd125, %rd123, %rd19;
	ld.global.u64 	%rd126, [%rd125];
	cvta.to.global.u64 	%rd127, %rd126;
	mul.wide.s32 	%rd128, %r2, 4;
	add.s64 	%rd129, %rd127, %rd128;
	st.global.f32 	[%rd129], %f110;
$L__BB0_14:
	ret;

}


// ===== COMPILED SASS (sm_100) =====

	.target	sm_100

	.elftype	@"ET_EXEC"


//--------------------- .note.nv.tkinfo           --------------------------
	.section	.note.nv.tkinfo,"",@"SHT_NOTE"
	.sectionflags	@"SHF_NOTE_NV_TKINFO"
	.tkinfo
        /*0018*/ 	.word	0x00000002
        /*0030*/ 	.string	""
        /*0030*/ 	.string	"ptxas"
        /*0030*/ 	.string	"Cuda compilation tools, release 13.0, V13.0.88"
        /*0030*/ 	.string	"Build cuda_13.0.r13.0/compiler.36424714_0"
        /*0030*/ 	.string	"-arch sm_100 -m 64 "



//--------------------- .note.nv.cuinfo           --------------------------
	.section	.note.nv.cuinfo,"",@"SHT_NOTE"
	.sectionflags	@"SHF_NOTE_NV_CUINFO"
        /*0018*/ 	.short	0x0002
        /*001a*/ 	.short	0x0064
        /*001c*/ 	.short	0x0082
	.zero		2


//--------------------- .nv.info                  --------------------------
	.section	.nv.info,"",@"SHT_CUDA_INFO"
	.align	4


	//----- nvinfo : EIATTR_REGCOUNT
	.align		4
        /*0000*/ 	.byte	0x04, 0x2f
        /*0002*/ 	.short	(.L_1 - .L_0)
	.align		4
.L_0:
        /*0004*/ 	.word	index@(_Z22matrixMultiplication2DPPfS0_S0_i)
        /*0008*/ 	.word	0x00000020


	//----- nvinfo : EIATTR_FRAME_SIZE
	.align		4
.L_1:
        /*000c*/ 	.byte	0x04, 0x11
        /*000e*/ 	.short	(.L_3 - .L_2)
	.align		4
.L_2:
        /*0010*/ 	.word	index@(_Z22matrixMultiplication2DPPfS0_S0_i)
        /*0014*/ 	.word	0x00000000


	//----- nvinfo : EIATTR_MIN_STACK_SIZE
	.align		4
.L_3:
        /*0018*/ 	.byte	0x04, 0x12
        /*001a*/ 	.short	(.L_5 - .L_4)
	.align		4
.L_4:
        /*001c*/ 	.word	index@(_Z22matrixMultiplication2DPPfS0_S0_i)
        /*0020*/ 	.word	0x00000000
.L_5:


//--------------------- .nv.compat                --------------------------
	.section	.nv.compat,"",@"SHT_CUDA_COMPAT_INFO"
	.align	4
        /*0000*/ 	.byte	0x02, 0x09, 0x00, 0x00, 0x02, 0x02, 0x01, 0x00, 0x02, 0x05, 0x05, 0x00, 0x03, 0x07, 0x01, 0x01
        /*0010*/ 	.byte	0x02, 0x03, 0x00, 0x00, 0x02, 0x06, 0x01, 0x00, 0x04, 0x0b, 0x08, 0x00, 0x09, 0x00, 0x00, 0x00
        /*0020*/ 	.byte	0x00, 0x00, 0x00, 0x00


//--------------------- .nv.info._Z22matrixMultiplication2DPPfS0_S0_i --------------------------
	.section	.nv.info._Z22matrixMultiplication2DPPfS0_S0_i,"",@"SHT_CUDA_INFO"
	.sectionflags	@""
	.align	4


	//----- nvinfo : EIATTR_CUDA_API_VERSION
	.align		4
        /*0000*/ 	.byte	0x04, 0x37
        /*0002*/ 	.short	(.L_7 - .L_6)
.L_6:
        /*0004*/ 	.word	0x00000082


	//----- nvinfo : EIATTR_KPARAM_INFO
	.align		4
.L_7:
        /*0008*/ 	.byte	0x04, 0x17
        /*000a*/ 	.short	(.L_9 - .L_8)
.L_8:
        /*000c*/ 	.word	0x00000000
        /*0010*/ 	.short	0x0003
        /*0012*/ 	.short	0x0018
        /*0014*/ 	.byte	0x00, 0xf0, 0x11, 0x00


	//----- nvinfo : EIATTR_KPARAM_INFO
	.align		4
.L_9:
        /*0018*/ 	.byte	0x04, 0x17
        /*001a*/ 	.short	(.L_11 - .L_10)
.L_10:
        /*001c*/ 	.word	0x00000000
        /*0020*/ 	.short	0x0002
        /*0022*/ 	.short	0x0010
        /*0024*/ 	.byte	0x00, 0xf5, 0x21, 0x00


	//----- nvinfo : EIATTR_KPARAM_INFO
	.align		4
.L_11:
        /*0028*/ 	.byte	0x04, 0x17
        /*002a*/ 	.short	(.L_13 - .L_12)
.L_12:
        /*002c*/ 	.word	0x00000000
        /*0030*/ 	.short	0x0001
        /*0032*/ 	.short	0x0008
        /*0034*/ 	.byte	0x00, 0xf5, 0x21, 0x00


	//----- nvinfo : EIATTR_KPARAM_INFO
	.align		4
.L_13:
        /*0038*/ 	.byte	0x04, 0x17
        /*003a*/ 	.short	(.L_15 - .L_14)
.L_14:
        /*003c*/ 	.word	0x00000000
        /*0040*/ 	.short	0x0000
        /*0042*/ 	.short	0x0000
        /*0044*/ 	.byte	0x00, 0xf5, 0x21, 0x00


	//----- nvinfo : EIATTR_SPARSE_MMA_MASK
	.align		4
.L_15:
        /*0048*/ 	.byte	0x03, 0x50
        /*004a*/ 	.short	0x0000


	//----- nvinfo : EIATTR_MAXREG_COUNT
	.align		4
        /*004c*/ 	.byte	0x03, 0x1b
        /*004e*/ 	.short	0x00ff


	//----- nvinfo : EIATTR_MERCURY_ISA_VERSION
	.align		4
        /*0050*/ 	.byte	0x03, 0x5f
        /*0052*/ 	.short	0x0101


	//----- nvinfo : EIATTR_VRC_CTA_INIT_COUNT
	.align		4
        /*0054*/ 	.byte	0x02, 0x4a
	.zero		1
	.zero		1


	//----- nvinfo : EIATTR_EXIT_INSTR_OFFSETS
	.align		4
        /*0058*/ 	.byte	0x04, 0x1c
        /*005a*/ 	.short	(.L_17 - .L_16)


	//   ....[0]....
.L_16:
        /*005c*/ 	.word	0x000000c0


	//   ....[1]....
        /*0060*/ 	.word	0x00000e40


	//----- nvinfo : EIATTR_CBANK_PARAM_SIZE
	.align		4
.L_17:
        /*0064*/ 	.byte	0x03, 0x19
        /*0066*/ 	.short	0x001c


	//----- nvinfo : EIATTR_PARAM_CBANK
	.align		4
        /*0068*/ 	.byte	0x04, 0x0a
        /*006a*/ 	.short	(.L_19 - .L_18)
	.align		4
.L_18:
        /*006c*/ 	.word	index@(.nv.constant0._Z22matrixMultiplication2DPPfS0_S0_i)
        /*0070*/ 	.short	0x0380
        /*0072*/ 	.short	0x001c


	//----- nvinfo : EIATTR_SW_WAR
	.align		4
.L_19:
        /*0074*/ 	.byte	0x04, 0x36
        /*0076*/ 	.short	(.L_21 - .L_20)
.L_20:
        /*0078*/ 	.word	0x00000008
.L_21:


//--------------------- .nv.callgraph             --------------------------
	.section	.nv.callgraph,"",@"SHT_CUDA_CALLGRAPH"
	.align	4
	.sectionentsize	8
	.align		4
        /*0000*/ 	.word	0x00000000
	.align		4
        /*0004*/ 	.word	0xffffffff
	.align		4
        /*0008*/ 	.word	0x00000000
	.align		4
        /*000c*/ 	.word	0xfffffffe
	.align		4
        /*0010*/ 	.word	0x00000000
	.align		4
        /*0014*/ 	.word	0xfffffffd
	.align		4
        /*0018*/ 	.word	0x00000000
	.align		4
        /*001c*/ 	.word	0xfffffffc


//--------------------- .text._Z22matrixMultiplication2DPPfS0_S0_i --------------------------
	.section	.text._Z22matrixMultiplication2DPPfS0_S0_i,"ax",@progbits
	.align	128
        .global         _Z22matrixMultiplication2DPPfS0_S0_i
        .type           _Z22matrixMultiplication2DPPfS0_S0_i,@function
        .size           _Z22matrixMultiplication2DPPfS0_S0_i,(.L_x_7 - _Z22matrixMultiplication2DPPfS0_S0_i)
        .other          _Z22matrixMultiplication2DPPfS0_S0_i,@"STO_CUDA_ENTRY STV_DEFAULT"
_Z22matrixMultiplication2DPPfS0_S0_i:
.text._Z22matrixMultiplication2DPPfS0_S0_i:
[----:B------:R-:W-:Y:S01]  /*0000*/  LDC R1, c[0x0][0x37c] ;  /* 0x0000df00ff017b82 */ /* 0x000fe20000000800 */
[----:B------:R-:W0:Y:S07]  /*0010*/  S2R R0, SR_TID.Y ;  /* 0x0000000000007919 */ /* 0x000e2e0000002200 */
[----:B------:R-:W0:Y:S01]  /*0020*/  S2UR UR4, SR_CTAID.Y ;  /* 0x00000000000479c3 */ /* 0x000e220000002600 */
[----:B------:R-:W1:Y:S01]  /*0030*/  LDCU UR9, c[0x0][0x398] ;  /* 0x00007300ff0977ac */ /* 0x000e620008000800 */
[----:B------:R-:W2:Y:S06]  /*0040*/  S2R R2, SR_TID.X ;  /* 0x0000000000027919 */ /* 0x000eac0000002100 */
[----:B------:R-:W0:Y:S08]  /*0050*/  LDC R3, c[0x0][0x364] ;  /* 0x0000d900ff037b82 */ /* 0x000e300000000800 */
[----:B------:R-:W2:Y:S08]  /*0060*/  S2UR UR5, SR_CTAID.X ;  /* 0x00000000000579c3 */ /* 0x000eb00000002500 */
[----:B------:R-:W2:Y:S01]  /*0070*/  LDC R5, c[0x0][0x360] ;  /* 0x0000d800ff057b82 */ /* 0x000ea20000000800 */
[----:B0-----:R-:W-:-:S02]  /*0080*/  IMAD R0, R3, UR4, R0 ;  /* 0x0000000403007c24 */ /* 0x001fc4000f8e0200 */
[----:B--2---:R-:W-:-:S05]  /*0090*/  IMAD R3, R5, UR5, R2 ;  /* 0x0000000505037c24 */ /* 0x004fca000f8e0202 */
[----:B------:R-:W-:-:S04]  /*00a0*/  VIMNMX R2, PT, PT, R0, R3, !PT ;  /* 0x0000000300027248 */ /* 0x000fc80007fe0100 */
[----:B-1----:R-:W-:-:S13]  /*00b0*/  ISETP.GE.AND P0, PT, R2, UR9, PT ;  /* 0x0000000902007c0c */ /* 0x002fda000bf06270 */
[----:B------:R-:W-:Y:S05]  /*00c0*/  @P0 EXIT ;  /* 0x000000000000094d */ /* 0x000fea0003800000 */
[----:B------:R-:W0:Y:S01]  /*00d0*/  LDC.64 R10, c[0x0][0x380] ;  /* 0x0000e000ff0a7b82 */ /* 0x000e220000000a00 */
[----:B------:R-:W1:Y:S01]  /*00e0*/  LDCU.64 UR10, c[0x0][0x358] ;  /* 0x00006b00ff0a77ac */ /* 0x000e620008000a00 */
[----:B0-----:R-:W-:-:S06]  /*00f0*/  IMAD.WIDE.U32 R10, R0, 0x8, R10 ;  /* 0x00000008000a7825 */ /* 0x001fcc00078e000a */
[----:B-1----:R-:W5:Y:S01]  /*0100*/  LDG.E.64 R10, desc[UR10][R10.64] ;  /* 0x0000000a0a0a7981 */ /* 0x002f62000c1e1b00 */
[----:B------:R-:W-:Y:S01]  /*0110*/  UISETP.GE.U32.AND UP0, UPT, UR9, 0x10, UPT ;  /* 0x000000100900788c */ /* 0x000fe2000bf06070 */
[----:B------:R-:W-:Y:S01]  /*0120*/  HFMA2 R9, -RZ, RZ, 0, 0 ;  /* 0x00000000ff097431 */ /* 0x000fe200000001ff */
[----:B------:R-:W-:Y:S01]  /*0130*/  MOV R2, RZ ;  /* 0x000000ff00027202 */ /* 0x000fe20000000f00 */
[----:B------:R-:W-:-:S06]  /*0140*/  ULOP3.LUT UR6, UR9, 0xf, URZ, 0xc0, !UPT ;  /* 0x0000000f09067892 */ /* 0x000fcc000f8ec0ff */
[----:B------:R-:W-:Y:S06]  /*0150*/  BRA.U !UP0, `(.L_x_0) ;  /* 0x00000005088c7547 */ /* 0x000fec000b800000 */
[----:B------:R-:W0:Y:S01]  /*0160*/  LDCU.64 UR4, c[0x0][0x388] ;  /* 0x00007100ff0477ac */ /* 0x000e220008000a00 */
[----:B-----5:R-:W-:Y:S02]  /*0170*/  IADD3 R4, P0, PT, R10, 0x20, RZ ;  /* 0x000000200a047810 */ /* 0x020fe40007f1e0ff */
[----:B------:R-:W-:Y:S01]  /*0180*/  MOV R9, RZ ;  /* 0x000000ff00097202 */ /* 0x000fe20000000f00 */
[----:B------:R-:W-:Y:S01]  /*0190*/  ULOP3.LUT UR7, UR9, 0x7ffffff0, URZ, 0xc0, !UPT ;  /* 0x7ffffff009077892 */ /* 0x000fe2000f8ec0ff */
[----:B------:R-:W-:-:S03]  /*01a0*/  IADD3.X R13, PT, PT, RZ, R11, RZ, P0, !PT ;  /* 0x0000000bff0d7210 */ /* 0x000fc600007fe4ff */
[----:B------:R-:W-:Y:S02]  /*01b0*/  UIADD3 UR8, UPT, UPT, -UR7, URZ, URZ ;  /* 0x000000ff07087290 */ /* 0x000fe4000fffe1ff */
[----:B------:R-:W-:Y:S01]  /*01c0*/  MOV R2, UR7 ;  /* 0x0000000700027c02 */ /* 0x000fe20008000f00 */
[----:B0-----:R-:W-:-:S04]  /*01d0*/  UIADD3 UR4, UP0, UPT, UR4, 0x40, URZ ;  /* 0x0000004004047890 */ /* 0x001fc8000ff1e0ff */
[----:B------:R-:W-:Y:S02]  /*01e0*/  UIADD3.X UR5, UPT, UPT, URZ, UR5, URZ, UP0, !UPT ;  /* 0x00000005ff057290 */ /* 0x000fe400087fe4ff */
[----:B------:R-:W-:-:S04]  /*01f0*/  MOV R14, UR4 ;  /* 0x00000004000e7c02 */ /* 0x000fc80008000f00 */
[----:B------:R-:W-:-:S07]  /*0200*/  MOV R15, UR5 ;  /* 0x00000005000f7c02 */ /* 0x000fce0008000f00 */
.L_x_1:
[----:B------:R-:W2:Y:S04]  /*0210*/  LDG.E.64 R26, desc[UR10][R14.64+-0x40] ;  /* 0xffffc00a0e1a7981 */ /* 0x000ea8000c1e1b00 */
[----:B------:R-:W3:Y:S04]  /*0220*/  LDG.E.64 R24, desc[UR10][R14.64+-0x38] ;  /* 0xffffc80a0e187981 */ /* 0x000ee8000c1e1b00 */
[----:B------:R-:W4:Y:S04]  /*0230*/  LDG.E.64 R22, desc[UR10][R14.64+-0x30] ;  /* 0xffffd00a0e167981 */ /* 0x000f28000c1e1b00 */
[----:B------:R-:W5:Y:S04]  /*0240*/  LDG.E.64 R6, desc[UR10][R14.64+-0x28] ;  /* 0xffffd80a0e067981 */ /* 0x000f68000c1e1b00 */
[----:B------:R-:W5:Y:S04]  /*0250*/  LDG.E.64 R20, desc[UR10][R14.64+-0x20] ;  /* 0xffffe00a0e147981 */ /* 0x000f68000c1e1b00 */
[----:B------:R-:W5:Y:S04]  /*0260*/  LDG.E.64 R28, desc[UR10][R14.64+-0x18] ;  /* 0xffffe80a0e1c7981 */ /* 0x000f68000c1e1b00 */
[----:B------:R-:W5:Y:S04]  /*0270*/  LDG.E.64 R18, desc[UR10][R14.64+-0x10] ;  /* 0xfffff00a0e127981 */ /* 0x000f68000c1e1b00 */
[----:B------:R-:W5:Y:S01]  /*0280*/  LDG.E.64 R16, desc[UR10][R14.64+-0x8] ;  /* 0xfffff80a0e107981 */ /* 0x000f62000c1e1b00 */
[----:B------:R-:W-:-:S05]  /*0290*/  MOV R12, R4 ;  /* 0x00000004000c7202 */ /* 0x000fca0000000f00 */
[----:B------:R-:W5:Y:S01]  /*02a0*/  LDG.E R5, desc[UR10][R12.64+-0xc] ;  /* 0xfffff40a0c057981 */ /* 0x000f62000c1e1900 */
[----:B--2---:R-:W-:-:S04]  /*02b0*/  IMAD.WIDE R26, R3, 0x4, R26 ;  /* 0x00000004031a7825 */ /* 0x004fc800078e021a */
[C---:B---3--:R-:W-:Y:S01]  /*02c0*/  IMAD.WIDE R24, R3.reuse, 0x4, R24 ;  /* 0x0000000403187825 */ /* 0x048fe200078e0218 */
[----:B------:R-:W2:Y:S03]  /*02d0*/  LDG.E R8, desc[UR10][R26.64] ;  /* 0x0000000a1a087981 */ /* 0x000ea6000c1e1900 */
[C---:B----4-:R-:W-:Y:S02]  /*02e0*/  IMAD.WIDE R22, R3.reuse, 0x4, R22 ;  /* 0x0000000403167825 */ /* 0x050fe400078e0216 */
[----:B------:R-:W3:Y:S02]  /*02f0*/  LDG.E R25, desc[UR10][R24.64] ;  /* 0x0000000a18197981 */ /* 0x000ee4000c1e1900 */
[C---:B-----5:R-:W-:Y:S02]  /*0300*/  IMAD.WIDE R6, R3.reuse, 0x4, R6 ;  /* 0x0000000403067825 */ /* 0x060fe400078e0206 */
[----:B------:R-:W4:Y:S04]  /*0310*/  LDG.E R23, desc[UR10][R22.64] ;  /* 0x0000000a16177981 */ /* 0x000f28000c1e1900 */
[----:B------:R-:W2:Y:S04]  /*0320*/  LDG.E R26, desc[UR10][R12.64+-0x20] ;  /* 0xffffe00a0c1a7981 */ /* 0x000ea8000c1e1900 */
[----:B------:R-:W3:Y:S01]  /*0330*/  LDG.E R24, desc[UR10][R12.64+-0x1c] ;  /* 0xffffe40a0c187981 */ /* 0x000ee2000c1e1900 */
[----:B------:R-:W-:-:S03]  /*0340*/  IMAD.WIDE R20, R3, 0x4, R20 ;  /* 0x0000000403147825 */ /* 0x000fc600078e0214 */
[----:B------:R-:W4:Y:S04]  /*0350*/  LDG.E R22, desc[UR10][R12.64+-0x18] ;  /* 0xffffe80a0c167981 */ /* 0x000f28000c1e1900 */
[----:B------:R-:W5:Y:S04]  /*0360*/  LDG.E R7, desc[UR10][R6.64] ;  /* 0x0000000a06077981 */ /* 0x000f68000c1e1900 */
[----:B------:R-:W5:Y:S01]  /*0370*/  LDG.E R21, desc[UR10][R20.64] ;  /* 0x0000000a14157981 */ /* 0x000f62000c1e1900 */
[----:B------:R-:W-:-:S03]  /*0380*/  IMAD.WIDE R28, R3, 0x4, R28 ;  /* 0x00000004031c7825 */ /* 0x000fc600078e021c */
[----:B------:R-:W5:Y:S04]  /*0390*/  LDG.E R27, desc[UR10][R12.64+-0x8] ;  /* 0xfffff80a0c1b7981 */ /* 0x000f68000c1e1900 */
[----:B------:R-:W5:Y:S04]  /*03a0*/  LDG.E R6, desc[UR10][R12.64+-0x14] ;  /* 0xffffec0a0c067981 */ /* 0x000f68000c1e1900 */
[----:B------:R-:W5:Y:S01]  /*03b0*/  LDG.E R20, desc[UR10][R12.64+-0x10] ;  /* 0xfffff00a0c147981 */ /* 0x000f62000c1e1900 */
[----:B------:R-:W-:-:S03]  /*03c0*/  IMAD.WIDE R18, R3, 0x4, R18 ;  /* 0x0000000403127825 */ /* 0x000fc600078e0212 */
[----:B------:R-:W5:Y:S01]  /*03d0*/  LDG.E R4, desc[UR10][R28.64] ;  /* 0x0000000a1c047981 */ /* 0x000f62000c1e1900 */
[----:B------:R-:W-:-:S03]  /*03e0*/  IMAD.WIDE R16, R3, 0x4, R16 ;  /* 0x0000000403107825 */ /* 0x000fc600078e0210 */
[----:B------:R-:W5:Y:S04]  /*03f0*/  LDG.E R18, desc[UR10][R18.64] ;  /* 0x0000000a12127981 */ /* 0x000f68000c1e1900 */
[----:B------:R-:W5:Y:S04]  /*0400*/  LDG.E R16, desc[UR10][R16.64] ;  /* 0x0000000a10107981 */ /* 0x000f68000c1e1900 */
[----:B------:R-:W5:Y:S04]  /*0410*/  LDG.E R29, desc[UR10][R12.64+0x4] ;  /* 0x0000040a0c1d7981 */ /* 0x000f68000c1e1900 */
[----:B------:R-:W5:Y:S04]  /*0420*/  LDG.E R28, desc[UR10][R12.64+0x8] ;  /* 0x0000080a0c1c7981 */ /* 0x000f68000c1e1900 */
[----:B------:R-:W5:Y:S01]  /*0430*/  LDG.E R17, desc[UR10][R12.64+-0x4] ;  /* 0xfffffc0a0c117981 */ /* 0x000f62000c1e1900 */
[----:B--2---:R-:W-:-:S04]  /*0440*/  FFMA R9, R26, R8, R9 ;  /* 0x000000081a097223 */ /* 0x004fc80000000009 */
[----:B---3--:R-:W-:-:S04]  /*0450*/  FFMA R9, R24, R25, R9 ;  /* 0x0000001918097223 */ /* 0x008fc80000000009 */
[----:B----4-:R-:W-:Y:S02]  /*0460*/  FFMA R25, R22, R23, R9 ;  /* 0x0000001716197223 */ /* 0x010fe40000000009 */
[----:B------:R-:W2:Y:S04]  /*0470*/  LDG.E.64 R22, desc[UR10][R14.64] ;  /* 0x0000000a0e167981 */ /* 0x000ea8000c1e1b00 */
[----:B------:R-:W3:Y:S01]  /*0480*/  LDG.E.64 R8, desc[UR10][R14.64+0x8] ;  /* 0x0000080a0e087981 */ /* 0x000ee2000c1e1b00 */
[----:B-----5:R-:W-:-:S04]  /*0490*/  FFMA R7, R6, R7, R25 ;  /* 0x0000000706077223 */ /* 0x020fc80000000019 */
[----:B------:R-:W-:Y:S02]  /*04a0*/  FFMA R24, R20, R21, R7 ;  /* 0x0000001514187223 */ /* 0x000fe40000000007 */
[----:B------:R-:W4:Y:S04]  /*04b0*/  LDG.E.64 R20, desc[UR10][R14.64+0x10] ;  /* 0x0000100a0e147981 */ /* 0x000f28000c1e1b00 */
[----:B------:R-:W5:Y:S01]  /*04c0*/  LDG.E.64 R6, desc[UR10][R14.64+0x18] ;  /* 0x0000180a0e067981 */ /* 0x000f62000c1e1b00 */
[----:B------:R-:W-:-:S03]  /*04d0*/  FFMA R26, R5, R4, R24 ;  /* 0x00000004051a7223 */ /* 0x000fc60000000018 */
[----:B------:R-:W5:Y:S01]  /*04e0*/  LDG.E.64 R24, desc[UR10][R14.64+0x20] ;  /* 0x0000200a0e187981 */ /* 0x000f62000c1e1b00 */
[----:B------:R-:W-:-:S03]  /*04f0*/  FFMA R26, R27, R18, R26 ;  /* 0x000000121b1a7223 */ /* 0x000fc6000000001a */
[----:B------:R-:W5:Y:S04]  /*0500*/  LDG.E.64 R4, desc[UR10][R14.64+0x28] ;  /* 0x0000280a0e047981 */ /* 0x000f68000c1e1b00 */
[----:B------:R-:W5:Y:S04]  /*0510*/  LDG.E.64 R18, desc[UR10][R14.64+0x30] ;  /* 0x0000300a0e127981 */ /* 0x000f68000c1e1b00 */
[----:B------:R-:W5:Y:S01]  /*0520*/  LDG.E R27, desc[UR10][R12.64] ;  /* 0x0000000a0c1b7981 */ /* 0x000f62000c1e1900 */
[----:B------:R-:W-:-:S03]  /*0530*/  FFMA R26, R17, R16, R26 ;  /* 0x00000010111a7223 */ /* 0x000fc6000000001a */
[----:B------:R-:W5:Y:S01]  /*0540*/  LDG.E.64 R16, desc[UR10][R14.64+0x38] ;  /* 0x0000380a0e107981 */ /* 0x000f62000c1e1b00 */
[----:B--2---:R-:W-:-:S04]  /*0550*/  IMAD.WIDE R22, R3, 0x4, R22 ;  /* 0x0000000403167825 */ /* 0x004fc800078e0216 */
[C---:B---3--:R-:W-:Y:S02]  /*0560*/  IMAD.WIDE R8, R3.reuse, 0x4, R8 ;  /* 0x0000000403087825 */ /* 0x048fe400078e0208 */
[----:B------:R-:W2:Y:S04]  /*0570*/  LDG.E R23, desc[UR10][R22.64] ;  /* 0x0000000a16177981 */ /* 0x000ea8000c1e1900 */
[----:B------:R-:W3:Y:S04]  /*0580*/  LDG.E R8, desc[UR10][R8.64] ;  /* 0x0000000a08087981 */ /* 0x000ee8000c1e1900 */
[----:B------:R-:W3:Y:S01]  /*0590*/  LDG.E R22, desc[UR10][R12.64+0x10] ;  /* 0x0000100a0c167981 */ /* 0x000ee2000c1e1900 */
[----:B----4-:R-:W-:-:S03]  /*05a0*/  IMAD.WIDE R20, R3, 0x4, R20 ;  /* 0x0000000403147825 */ /* 0x010fc600078e0214 */
[----:B------:R-:W4:Y:S01]  /*05b0*/  LDG.E R9, desc[UR10][R12.64+0xc] ;  /* 0x00000c0a0c097981 */ /* 0x000f22000c1e1900 */
[----:B-----5:R-:W-:-:S03]  /*05c0*/  IMAD.WIDE R6, R3, 0x4, R6 ;  /* 0x0000000403067825 */ /* 0x020fc600078e0206 */
[----:B------:R-:W5:Y:S01]  /*05d0*/  LDG.E R20, desc[UR10][R20.64] ;  /* 0x0000000a14147981 */ /* 0x000f62000c1e1900 */
[----:B------:R-:W-:-:S03]  /*05e0*/  IMAD.WIDE R24, R3, 0x4, R24 ;  /* 0x0000000403187825 */ /* 0x000fc600078e0218 */
[----:B------:R-:W4:Y:S01]  /*05f0*/  LDG.E R6, desc[UR10][R6.64] ;  /* 0x0000000a06067981 */ /* 0x000f22000c1e1900 */
[----:B------:R-:W-:-:S03]  /*0600*/  IMAD.WIDE R4, R3, 0x4, R4 ;  /* 0x0000000403047825 */ /* 0x000fc600078e0204 */
[----:B------:R-:W4:Y:S01]  /*0610*/  LDG.E R24, desc[UR10][R24.64] ;  /* 0x0000000a18187981 */ /* 0x000f22000c1e1900 */
[----:B------:R-:W-:-:S03]  /*0620*/  IMAD.WIDE R18, R3, 0x4, R18 ;  /* 0x0000000403127825 */ /* 0x000fc600078e0212 */
[----:B------:R-:W4:Y:S04]  /*0630*/  LDG.E R4, desc[UR10][R4.64] ;  /* 0x0000000a04047981 */ /* 0x000f28000c1e1900 */
[----:B------:R-:W4:Y:S01]  /*0640*/  LDG.E R7, desc[UR10][R12.64+0x14] ;  /* 0x0000140a0c077981 */ /* 0x000f22000c1e1900 */
[----:B------:R-:W-:-:S03]  /*0650*/  IMAD.WIDE R16, R3, 0x4, R16 ;  /* 0x0000000403107825 */ /* 0x000fc600078e0210 */
[----:B------:R-:W4:Y:S04]  /*0660*/  LDG.E R18, desc[UR10][R18.64] ;  /* 0x0000000a12127981 */ /* 0x000f28000c1e1900 */
[----:B------:R-:W4:Y:S04]  /*0670*/  LDG.E R21, desc[UR10][R12.64+0x18] ;  /* 0x0000180a0c157981 */ /* 0x000f28000c1e1900 */
[----:B------:R-:W4:Y:S04]  /*0680*/  LDG.E R16, desc[UR10][R16.64] ;  /* 0x0000000a10107981 */ /* 0x000f28000c1e1900 */
[----:B------:R0:W4:Y:S01]  /*0690*/  LDG.E R5, desc[UR10][R12.64+0x1c] ;  /* 0x00001c0a0c057981 */ /* 0x000122000c1e1900 */
[----:B------:R-:W-:-:S04]  /*06a0*/  UIADD3 UR8, UPT, UPT, UR8, 0x10, URZ ;  /* 0x0000001008087890 */ /* 0x000fc8000fffe0ff */
[----:B------:R-:W-:Y:S01]  /*06b0*/  UISETP.NE.AND UP0, UPT, UR8, URZ, UPT ;  /* 0x000000ff0800728c */ /* 0x000fe2000bf05270 */
[----:B------:R-:W-:-:S04]  /*06c0*/  IADD3 R14, P1, PT, R14, 0x80, RZ ;  /* 0x000000800e0e7810 */ /* 0x000fc80007f3e0ff */
[----:B------:R-:W-:Y:S01]  /*06d0*/  IADD3.X R15, PT, PT, RZ, R15, RZ, P1, !PT ;  /* 0x0000000fff0f7210 */ /* 0x000fe20000ffe4ff */
[----:B--2---:R-:W-:-:S04]  /*06e0*/  FFMA R26, R27, R23, R26 ;  /* 0x000000171b1a7223 */ /* 0x004fc8000000001a */
[----:B---3--:R-:W-:-:S04]  /*06f0*/  FFMA R29, R29, R8, R26 ;  /* 0x000000081d1d7223 */ /* 0x008fc8000000001a */
[----:B-----5:R-:W-:-:S04]  /*0700*/  FFMA R20, R28, R20, R29 ;  /* 0x000000141c147223 */ /* 0x020fc8000000001d */
[----:B----4-:R-:W-:-:S04]  /*0710*/  FFMA R9, R9, R6, R20 ;  /* 0x0000000609097223 */ /* 0x010fc80000000014 */
[----:B------:R-:W-:-:S04]  /*0720*/  FFMA R22, R22, R24, R9 ;  /* 0x0000001816167223 */ /* 0x000fc80000000009 */
[----:B------:R-:W-:Y:S01]  /*0730*/  FFMA R22, R7, R4, R22 ;  /* 0x0000000407167223 */ /* 0x000fe20000000016 */
[----:B------:R-:W-:-:S03]  /*0740*/  IADD3 R4, P0, PT, R12, 0x40, RZ ;  /* 0x000000400c047810 */ /* 0x000fc60007f1e0ff */
[----:B------:R-:W-:Y:S01]  /*0750*/  FFMA R18, R21, R18, R22 ;  /* 0x0000001215127223 */ /* 0x000fe20000000016 */
[----:B0-----:R-:W-:-:S03]  /*0760*/  IADD3.X R13, PT, PT, RZ, R13, RZ, P0, !PT ;  /* 0x0000000dff0d7210 */ /* 0x001fc600007fe4ff */
[----:B------:R-:W-:Y:S01]  /*0770*/  FFMA R9, R5, R16, R18 ;  /* 0x0000001005097223 */ /* 0x000fe20000000012 */
[----:B------:R-:W-:Y:S06]  /*0780*/  BRA.U UP0, `(.L_x_1) ;  /* 0xfffffff900a07547 */ /* 0x000fec000b83ffff */
.L_x_0:
[----:B------:R-:W-:-:S09]  /*0790*/  UISETP.NE.AND UP0, UPT, UR6, URZ, UPT ;  /* 0x000000ff0600728c */ /* 0x000fd2000bf05270 */
[----:B------:R-:W-:Y:S05]  /*07a0*/  BRA.U !UP0, `(.L_x_2) ;  /* 0x0000000508907547 */ /* 0x000fea000b800000 */
[----:B------:R-:W-:Y:S02]  /*07b0*/  UISETP.GE.U32.AND UP0, UPT, UR6, 0x8, UPT ;  /* 0x000000080600788c */ /* 0x000fe4000bf06070 */
[----:B------:R-:W-:-:S04]  /*07c0*/  ULOP3.LUT UR5, UR9, 0x7, URZ, 0xc0, !UPT ;  /* 0x0000000709057892 */ /* 0x000fc8000f8ec0ff */
[----:B------:R-:W-:-:S03]  /*07d0*/  UISETP.NE.AND UP1, UPT, UR5, URZ, UPT ;  /* 0x000000ff0500728c */ /* 0x000fc6000bf25270 */
[----:B------:R-:W-:Y:S08]  /*07e0*/  BRA.U !UP0, `(.L_x_3) ;  /* 0x0000000108b07547 */ /* 0x000ff0000b800000 */
[----:B------:R-:W0:Y:S02]  /*07f0*/  LDC.64 R26, c[0x0][0x388] ;  /* 0x0000e200ff1a7b82 */ /* 0x000e240000000a00 */
[----:B0-----:R-:W-:-:S05]  /*0800*/  IMAD.WIDE.U32 R26, R2, 0x8, R26 ;  /* 0x00000008021a7825 */ /* 0x001fca00078e001a */
[----:B------:R-:W2:Y:S04]  /*0810*/  LDG.E.64 R4, desc[UR10][R26.64] ;  /* 0x0000000a1a047981 */ /* 0x000ea8000c1e1b00 */
[----:B------:R-:W3:Y:S04]  /*0820*/  LDG.E.64 R28, desc[UR10][R26.64+0x8] ;  /* 0x0000080a1a1c7981 */ /* 0x000ee8000c1e1b00 */
[----:B------:R-:W4:Y:S04]  /*0830*/  LDG.E.64 R22, desc[UR10][R26.64+0x10] ;  /* 0x0000100a1a167981 */ /* 0x000f28000c1e1b00 */
[----:B------:R-:W4:Y:S04]  /*0840*/  LDG.E.64 R24, desc[UR10][R26.64+0x18] ;  /* 0x0000180a1a187981 */ /* 0x000f28000c1e1b00 */
[----:B------:R-:W4:Y:S04]  /*0850*/  LDG.E.64 R20, desc[UR10][R26.64+0x20] ;  /* 0x0000200a1a147981 */ /* 0x000f28000c1e1b00 */
[----:B------:R-:W4:Y:S04]  /*0860*/  LDG.E.64 R18, desc[UR10][R26.64+0x28] ;  /* 0x0000280a1a127981 */ /* 0x000f28000c1e1b00 */
[----:B------:R-:W4:Y:S04]  /*0870*/  LDG.E.64 R16, desc[UR10][R26.64+0x30] ;  /* 0x0000300a1a107981 */ /* 0x000f28000c1e1b00 */
[----:B------:R-:W4:Y:S01]  /*0880*/  LDG.E.64 R14, desc[UR10][R26.64+0x38] ;  /* 0x0000380a1a0e7981 */ /* 0x000f22000c1e1b00 */
[----:B-----5:R-:W-:-:S05]  /*0890*/  IMAD.WIDE.U32 R12, R2, 0x4, R10 ;  /* 0x00000004020c7825 */ /* 0x020fca00078e000a */
[----:B------:R-:W4:Y:S04]  /*08a0*/  LDG.E R6, desc[UR10][R12.64] ;  /* 0x0000000a0c067981 */ /* 0x000f28000c1e1900 */
[----:B------:R-:W4:Y:S04]  /*08b0*/  LDG.E R8, desc[UR10][R12.64+0x4] ;  /* 0x0000040a0c087981 */ /* 0x000f28000c1e1900 */
[----:B------:R-:W4:Y:S04]  /*08c0*/  LDG.E R7, desc[UR10][R12.64+0x8] ;  /* 0x0000080a0c077981 */ /* 0x000f28000c1e1900 */
[----:B------:R-:W4:Y:S04]  /*08d0*/  LDG.E R26, desc[UR10][R12.64+0xc] ;  /* 0x00000c0a0c1a7981 */ /* 0x000f28000c1e1900 */
[----:B------:R-:W4:Y:S01]  /*08e0*/  LDG.E R27, desc[UR10][R12.64+0x10] ;  /* 0x0000100a0c1b7981 */ /* 0x000f22000c1e1900 */
[----:B--2---:R-:W-:-:S04]  /*08f0*/  IMAD.WIDE R4, R3, 0x4, R4 ;  /* 0x0000000403047825 */ /* 0x004fc800078e0204 */
[C---:B---3--:R-:W-:Y:S02]  /*0900*/  IMAD.WIDE R28, R3.reuse, 0x4, R28 ;  /* 0x00000004031c7825 */ /* 0x048fe400078e021c */
[----:B------:R-:W2:Y:S02]  /*0910*/  LDG.E R4, desc[UR10][R4.64] ;  /* 0x0000000a04047981 */ /* 0x000ea4000c1e1900 */
[----:B----4-:R-:W-:-:S04]  /*0920*/  IMAD.WIDE R22, R3, 0x4, R22 ;  /* 0x0000000403167825 */ /* 0x010fc800078e0216 */
[C---:B------:R-:W-:Y:S02]  /*0930*/  IMAD.WIDE R24, R3.reuse, 0x4, R24 ;  /* 0x0000000403187825 */ /* 0x040fe400078e0218 */
[----:B------:R-:W3:Y:S04]  /*0940*/  LDG.E R22, desc[UR10][R22.64] ;  /* 0x0000000a16167981 */ /* 0x000ee8000c1e1900 */
[----:B------:R-:W4:Y:S01]  /*0950*/  LDG.E R5, desc[UR10][R28.64] ;  /* 0x0000000a1c057981 */ /* 0x000f22000c1e1900 */
[----:B------:R-:W-:-:S03]  /*0960*/  IMAD.WIDE R20, R3, 0x4, R20 ;  /* 0x0000000403147825 */ /* 0x000fc600078e0214 */
[----:B------:R-:W3:Y:S01]  /*0970*/  LDG.E R25, desc[UR10][R24.64] ;  /* 0x0000000a18197981 */ /* 0x000ee2000c1e1900 */
[----:B------:R-:W-:-:S03]  /*0980*/  IMAD.WIDE R18, R3, 0x4, R18 ;  /* 0x0000000403127825 */ /* 0x000fc600078e0212 */
[----:B------:R-:W3:Y:S01]  /*0990*/  LDG.E R20, desc[UR10][R20.64] ;  /* 0x0000000a14147981 */ /* 0x000ee2000c1e1900 */
[----:B------:R-:W-:-:S03]  /*09a0*/  IMAD.WIDE R16, R3, 0x4, R16 ;  /* 0x0000000403107825 */ /* 0x000fc600078e0210 */
[----:B------:R-:W3:Y:S01]  /*09b0*/  LDG.E R19, desc[UR10][R18.64] ;  /* 0x0000000a12137981 */ /* 0x000ee2000c1e1900 */
[----:B------:R-:W-:-:S03]  /*09c0*/  IMAD.WIDE R14, R3, 0x4, R14 ;  /* 0x00000004030e7825 */ /* 0x000fc600078e020e */
[----:B------:R-:W3:Y:S04]  /*09d0*/  LDG.E R28, desc[UR10][R12.64+0x14] ;  /* 0x0000140a0c1c7981 */ /* 0x000ee8000c1e1900 */
[----:B------:R-:W3:Y:S04]  /*09e0*/  LDG.E R16, desc[UR10][R16.64] ;  /* 0x0000000a10107981 */ /* 0x000ee8000c1e1900 */
[----:B------:R-:W3:Y:S04]  /*09f0*/  LDG.E R23, desc[UR10][R12.64+0x18] ;  /* 0x0000180a0c177981 */ /* 0x000ee8000c1e1900 */
[----:B------:R-:W3:Y:S04]  /*0a00*/  LDG.E R24, desc[UR10][R12.64+0x1c] ;  /* 0x00001c0a0c187981 */ /* 0x000ee8000c1e1900 */
[----:B------:R-:W3:Y:S01]  /*0a10*/  LDG.E R14, desc[UR10][R14.64] ;  /* 0x0000000a0e0e7981 */ /* 0x000ee2000c1e1900 */
[----:B------:R-:W-:Y:S01]  /*0a20*/  IADD3 R2, PT, PT, R2, 0x8, RZ ;  /* 0x0000000802027810 */ /* 0x000fe20007ffe0ff */
[----:B--2---:R-:W-:-:S04]  /*0a30*/  FFMA R9, R6, R4, R9 ;  /* 0x0000000406097223 */ /* 0x004fc80000000009 */
[----:B----4-:R-:W-:-:S04]  /*0a40*/  FFMA R8, R8, R5, R9 ;  /* 0x0000000508087223 */ /* 0x010fc80000000009 */
[----:B---3--:R-:W-:-:S04]  /*0a50*/  FFMA R7, R7, R22, R8 ;  /* 0x0000001607077223 */ /* 0x008fc80000000008 */
[----:B------:R-:W-:-:S04]  /*0a60*/  FFMA R26, R26, R25, R7 ;  /* 0x000000191a1a7223 */ /* 0x000fc80000000007 */
[----:B------:R-:W-:-:S04]  /*0a70*/  FFMA R27, R27, R20, R26 ;  /* 0x000000141b1b7223 */ /* 0x000fc8000000001a */
[----:B------:R-:W-:-:S04]  /*0a80*/  FFMA R28, R28, R19, R27 ;  /* 0x000000131c1c7223 */ /* 0x000fc8000000001b */
[----:B------:R-:W-:-:S04]  /*0a90*/  FFMA R23, R23, R16, R28 ;  /* 0x0000001017177223 */ /* 0x000fc8000000001c */
[----:B------:R-:W-:-:S07]  /*0aa0*/  FFMA R9, R24, R14, R23 ;  /* 0x0000000e18097223 */ /* 0x000fce0000000017 */
.L_x_3:
        /* <DEDUP_REMOVED lines=10> */
[----:B------:R-:W4:Y:S01]  /*0b50*/  LDG.E.64 R6, desc[UR10][R14.64+0x18] ;  /* 0x0000180a0e067981 */ /* 0x000f22000c1e1b00 */
[----:B--2---:R-:W-:-:S04]  /*0b60*/  IMAD.WIDE R16, R3, 0x4, R4 ;  /* 0x0000000403107825 */ /* 0x004fc800078e0204 */
[----:B-----5:R-:W-:Y:S02]  /*0b70*/  IMAD.WIDE.U32 R4, R2, 0x4, R10 ;  /* 0x0000000402047825 */ /* 0x020fe400078e000a */
[----:B------:R-:W2:Y:S02]  /*0b80*/  LDG.E R16, desc[UR10][R16.64] ;  /* 0x0000000a10107981 */ /* 0x000ea4000c1e1900 */
[C---:B---3--:R-:W-:Y:S02]  /*0b90*/  IMAD.WIDE R18, R3.reuse, 0x4, R18 ;  /* 0x0000000403127825 */ /* 0x048fe400078e0212 */
[----:B------:R-:W2:Y:S02]  /*0ba0*/  LDG.E R8, desc[UR10][R4.64] ;  /* 0x0000000a04087981 */ /* 0x000ea4000c1e1900 */
[C---:B----4-:R-:W-:Y:S02]  /*0bb0*/  IMAD.WIDE R12, R3.reuse, 0x4, R12 ;  /* 0x00000004030c7825 */ /* 0x050fe400078e020c */
[----:B------:R-:W3:Y:S02]  /*0bc0*/  LDG.E R18, desc[UR10][R18.64] ;  /* 0x0000000a12127981 */ /* 0x000ee4000c1e1900 */
[----:B------:R-:W-:-:S02]  /*0bd0*/  IMAD.WIDE R6, R3, 0x4, R6 ;  /* 0x0000000403067825 */ /* 0x000fc400078e0206 */
[----:B------:R-:W3:Y:S04]  /*0be0*/  LDG.E R21, desc[UR10][R4.64+0x4] ;  /* 0x0000040a04157981 */ /* 0x000ee8000c1e1900 */
[----:B------:R-:W4:Y:S04]  /*0bf0*/  LDG.E R12, desc[UR10][R12.64] ;  /* 0x0000000a0c0c7981 */ /* 0x000f28000c1e1900 */
[----:B------:R-:W4:Y:S04]  /*0c00*/  LDG.E R15, desc[UR10][R4.64+0x8] ;  /* 0x0000080a040f7981 */ /* 0x000f28000c1e1900 */
[----:B------:R-:W4:Y:S04]  /*0c10*/  LDG.E R23, desc[UR10][R4.64+0xc] ;  /* 0x00000c0a04177981 */ /* 0x000f28000c1e1900 */
[----:B------:R-:W4:Y:S01]  /*0c20*/  LDG.E R6, desc[UR10][R6.64] ;  /* 0x0000000a06067981 */ /* 0x000f22000c1e1900 */
[----:B------:R-:W-:Y:S01]  /*0c30*/  IADD3 R2, PT, PT, R2, 0x4, RZ ;  /* 0x0000000402027810 */ /* 0x000fe20007ffe0ff */
[----:B--2---:R-:W-:-:S04]  /*0c40*/  FFMA R8, R8, R16, R9 ;  /* 0x0000001008087223 */ /* 0x004fc80000000009 */
[----:B---3--:R-:W-:-:S04]  /*0c50*/  FFMA R8, R21, R18, R8 ;  /* 0x0000001215087223 */ /* 0x008fc80000000008 */
[----:B----4-:R-:W-:-:S04]  /*0c60*/  FFMA R8, R15, R12, R8 ;  /* 0x0000000c0f087223 */ /* 0x010fc80000000008 */
[----:B------:R-:W-:-:S07]  /*0c70*/  FFMA R9, R23, R6, R8 ;  /* 0x0000000617097223 */ /* 0x000fce0000000008 */
.L_x_4:
[----:B------:R-:W-:Y:S05]  /*0c80*/  BRA.U !UP1, `(.L_x_2) ;  /* 0x0000000109587547 */ /* 0x000fea000b800000 */
[----:B------:R-:W0:Y:S01]  /*0c90*/  LDC.64 R4, c[0x0][0x388] ;  /* 0x0000e200ff047b82 */ /* 0x000e220000000a00 */
[----:B-----5:R-:W-:Y:S01]  /*0ca0*/  IMAD.WIDE.U32 R10, R2, 0x4, R10 ;  /* 0x00000004020a7825 */ /* 0x020fe200078e000a */
[----:B------:R-:W-:-:S03]  /*0cb0*/  UIADD3 UR4, UPT, UPT, -UR4, URZ, URZ ;  /* 0x000000ff04047290 */ /* 0x000fc6000fffe1ff */
[----:B0-----:R-:W-:-:S03]  /*0cc0*/  IMAD.WIDE.U32 R4, R2, 0x8, R4 ;  /* 0x0000000802047825 */ /* 0x001fc600078e0004 */
[----:B------:R-:W-:Y:S02]  /*0cd0*/  MOV R8, R4 ;  /* 0x0000000400087202 */ /* 0x000fe40000000f00 */
[----:B------:R-:W-:-:S07]  /*0ce0*/  MOV R13, R5 ;  /* 0x00000005000d7202 */ /* 0x000fce0000000f00 */
.L_x_5:
[----:B------:R-:W-:Y:S02]  /*0cf0*/  MOV R6, R8 ;  /* 0x0000000800067202 */ /* 0x000fe40000000f00 */
[----:B------:R-:W-:-:S05]  /*0d00*/  MOV R7, R13 ;  /* 0x0000000d00077202 */ /* 0x000fca0000000f00 */
[----:B------:R0:W2:Y:S02]  /*0d10*/  LDG.E.64 R4, desc[UR10][R6.64] ;  /* 0x0000000a06047981 */ /* 0x0000a4000c1e1b00 */
[----:B0-----:R-:W-:Y:S02]  /*0d20*/  MOV R6, R10 ;  /* 0x0000000a00067202 */ /* 0x001fe40000000f00 */
[----:B------:R-:W-:-:S05]  /*0d30*/  MOV R7, R11 ;  /* 0x0000000b00077202 */ /* 0x000fca0000000f00 */
[----:B------:R-:W3:Y:S01]  /*0d40*/  LDG.E R2, desc[UR10][R6.64] ;  /* 0x0000000a06027981 */ /* 0x000ee2000c1e1900 */
[----:B--2---:R-:W-:-:S06]  /*0d50*/  IMAD.WIDE R4, R3, 0x4, R4 ;  /* 0x0000000403047825 */ /* 0x004fcc00078e0204 */
[----:B------:R-:W3:Y:S01]  /*0d60*/  LDG.E R4, desc[UR10][R4.64] ;  /* 0x0000000a04047981 */ /* 0x000ee2000c1e1900 */
[----:B------:R-:W-:-:S04]  /*0d70*/  UIADD3 UR4, UPT, UPT, UR4, 0x1, URZ ;  /* 0x0000000104047890 */ /* 0x000fc8000fffe0ff */
[----:B------:R-:W-:Y:S01]  /*0d80*/  UISETP.NE.AND UP0, UPT, UR4, URZ, UPT ;  /* 0x000000ff0400728c */ /* 0x000fe2000bf05270 */
[----:B------:R-:W-:Y:S02]  /*0d90*/  IADD3 R8, P0, PT, R8, 0x8, RZ ;  /* 0x0000000808087810 */ /* 0x000fe40007f1e0ff */
[----:B------:R-:W-:Y:S02]  /*0da0*/  IADD3 R10, P1, PT, R10, 0x4, RZ ;  /* 0x000000040a0a7810 */ /* 0x000fe40007f3e0ff */
[----:B------:R-:W-:Y:S02]  /*0db0*/  IADD3.X R13, PT, PT, RZ, R13, RZ, P0, !PT ;  /* 0x0000000dff0d7210 */ /* 0x000fe400007fe4ff */
[----:B------:R-:W-:Y:S01]  /*0dc0*/  IADD3.X R11, PT, PT, RZ, R11, RZ, P1, !PT ;  /* 0x0000000bff0b7210 */ /* 0x000fe20000ffe4ff */
[----:B---3--:R-:W-:Y:S01]  /*0dd0*/  FFMA R9, R2, R4, R9 ;  /* 0x0000000402097223 */ /* 0x008fe20000000009 */
[----:B------:R-:W-:Y:S07]  /*0de0*/  BRA.U UP0, `(.L_x_5) ;  /* 0xfffffffd00c07547 */ /* 0x000fee000b83ffff */
.L_x_2:
[----:B------:R-:W0:Y:S02]  /*0df0*/  LDC.64 R4, c[0x0][0x390] ;  /* 0x0000e400ff047b82 */ /* 0x000e240000000a00 */
[----:B0-----:R-:W-:-:S06]  /*0e00*/  IMAD.WIDE.U32 R4, R0, 0x8, R4 ;  /* 0x0000000800047825 */ /* 0x001fcc00078e0004 */
[----:B------:R-:W2:Y:S02]  /*0e10*/  LDG.E.64 R4, desc[UR10][R4.64] ;  /* 0x0000000a04047981 */ /* 0x000ea4000c1e1b00 */
[----:B--2---:R-:W-:-:S05]  /*0e20*/  IMAD.WIDE R2, R3, 0x4, R4 ;  /* 0x0000000403027825 */ /* 0x004fca00078e0204 */
[----:B------:R-:W-:Y:S01]  /*0e30*/  STG.E desc[UR10][R2.64], R9 ;  /* 0x0000000902007986 */ /* 0x000fe2000c10190a */
[----:B------:R-:W-:Y:S05]  /*0e40*/  EXIT ;  /* 0x000000000000794d */ /* 0x000fea0003800000 */
.L_x_6:
[----:B------:R-:W-:-:S00]  /*0e50*/  BRA `(.L_x_6) ;  /* 0xfffffffc00fc7947 */ /* 0x000fc0000383ffff */
[----:B------:R-:W-:-:S00]  /*0e60*/  NOP ;  /* 0x0000000000007918 */ /* 0x000fc00000000000 */
        /* <DEDUP_REMOVED lines=9> */
.L_x_7:


//--------------------- .nv.shared.reserved.0     --------------------------
	.section	.nv.shared.reserved.0,"aw",@nobits
	.weak		__nv_reservedSMEM_offset_0_alias
	.size		__nv_reservedSMEM_offset_0_alias, 0, 64
	.other		__nv_reservedSMEM_offset_0_alias,@"STO_CUDA_RESERVED_SHARED STV_DEFAULT"
__nv_reservedSMEM_offset_0_alias:
	.zero		0
	.zero		64


//--------------------- .nv.constant0._Z22matrixMultiplication2DPPfS0_S0_i --------------------------
	.section	.nv.constant0._Z22matrixMultiplication2DPPfS0_S0_i,"a",@progbits
	.sectionflags	@""
	.align	4
.nv.constant0._Z22matrixMultiplication2DPPfS0_S0_i:
	.zero		924


//--------------------- SYMBOLS --------------------------

	.type		.nv.reservedSmem.offset0,@object
	.size		.nv.reservedSmem.offset0,0x4
